	.headerflags	@"EF_CUDA_TEXMODE_UNIFIED EF_CUDA_64BIT_ADDRESS EF_CUDA_SM86 EF_CUDA_VIRTUAL_SM(EF_CUDA_SM86)"
	.elftype	@"ET_EXEC"


//--------------------- .nv.info                  --------------------------
	.section	.nv.info,"",@"SHT_CUDA_INFO"
	.align	4


	//----- nvinfo : EIATTR_REGCOUNT
	.align		4
        /*0000*/ 	.byte	0x04, 0x2f
        /*0002*/ 	.short	(.L_1 - .L_0)
	.align		4
.L_0:
        /*0004*/ 	.word	index@(triton_poi_fused_clone_6)
        /*0008*/ 	.word	0x00000026


	//----- nvinfo : EIATTR_MIN_STACK_SIZE
	.align		4
.L_1:
        /*000c*/ 	.byte	0x04, 0x12
        /*000e*/ 	.short	(.L_3 - .L_2)
	.align		4
.L_2:
        /*0010*/ 	.word	index@(triton_poi_fused_clone_6)
        /*0014*/ 	.word	0x00000000


	//----- nvinfo : EIATTR_FRAME_SIZE
	.align		4
.L_3:
        /*0018*/ 	.byte	0x04, 0x11
        /*001a*/ 	.short	(.L_5 - .L_4)
	.align		4
.L_4:
        /*001c*/ 	.word	index@(triton_poi_fused_clone_6)
        /*0020*/ 	.word	0x00000000


	//----- nvinfo : EIATTR_MIN_STACK_SIZE
	.align		4
.L_5:
        /*0024*/ 	.byte	0x04, 0x12
        /*0026*/ 	.short	(.L_7 - .L_6)
	.align		4
.L_6:
        /*0028*/ 	.word	index@(triton_poi_fused_clone_6)
        /*002c*/ 	.word	0x00000000
.L_7:


//--------------------- .nv.info.triton_poi_fused_clone_6 --------------------------
	.section	.nv.info.triton_poi_fused_clone_6,"",@"SHT_CUDA_INFO"
	.sectionflags	@""
	.align	4


	//----- nvinfo : EIATTR_CUDA_API_VERSION
	.align		4
        /*0000*/ 	.byte	0x04, 0x37
        /*0002*/ 	.short	(.L_9 - .L_8)
.L_8:
        /*0004*/ 	.word	0x0000007c


	//----- nvinfo : EIATTR_SW2861232_WAR
	.align		4
.L_9:
        /*0008*/ 	.byte	0x01, 0x35
	.zero		2


	//----- nvinfo : EIATTR_PARAM_CBANK
	.align		4
        /*000c*/ 	.byte	0x04, 0x0a
        /*000e*/ 	.short	(.L_11 - .L_10)
	.align		4
.L_10:
        /*0010*/ 	.word	index@(.nv.constant0.triton_poi_fused_clone_6)
        /*0014*/ 	.short	0x0160
        /*0016*/ 	.short	0x0028


	//----- nvinfo : EIATTR_CBANK_PARAM_SIZE
	.align		4
.L_11:
        /*0018*/ 	.byte	0x03, 0x19
        /*001a*/ 	.short	0x0028


	//----- nvinfo : EIATTR_KPARAM_INFO
	.align		4
        /*001c*/ 	.byte	0x04, 0x17
        /*001e*/ 	.short	(.L_13 - .L_12)
.L_12:
        /*0020*/ 	.word	0x00000000
        /*0024*/ 	.short	0x0005
        /*0026*/ 	.short	0x0020
        /*0028*/ 	.byte	0x00, 0xf4, 0x21, 0x00


	//----- nvinfo : EIATTR_KPARAM_INFO
	.align		4
.L_13:
        /*002c*/ 	.byte	0x04, 0x17
        /*002e*/ 	.short	(.L_15 - .L_14)
.L_14:
        /*0030*/ 	.word	0x00000000
        /*0034*/ 	.short	0x0004
        /*0036*/ 	.short	0x001c
        /*0038*/ 	.byte	0x00, 0xf0, 0x11, 0x00


	//----- nvinfo : EIATTR_KPARAM_INFO
	.align		4
.L_15:
        /*003c*/ 	.byte	0x04, 0x17
        /*003e*/ 	.short	(.L_17 - .L_16)
.L_16:
        /*0040*/ 	.word	0x00000000
        /*0044*/ 	.short	0x0003
        /*0046*/ 	.short	0x0018
        /*0048*/ 	.byte	0x00, 0xf0, 0x11, 0x00


	//----- nvinfo : EIATTR_KPARAM_INFO
	.align		4
.L_17:
        /*004c*/ 	.byte	0x04, 0x17
        /*004e*/ 	.short	(.L_19 - .L_18)
.L_18:
        /*0050*/ 	.word	0x00000000
        /*0054*/ 	.short	0x0002
        /*0056*/ 	.short	0x0010
        /*0058*/ 	.byte	0x00, 0xf4, 0x21, 0x00


	//----- nvinfo : EIATTR_KPARAM_INFO
	.align		4
.L_19:
        /*005c*/ 	.byte	0x04, 0x17
        /*005e*/ 	.short	(.L_21 - .L_20)
.L_20:
        /*0060*/ 	.word	0x00000000
        /*0064*/ 	.short	0x0001
        /*0066*/ 	.short	0x0008
        /*0068*/ 	.byte	0x00, 0xf4, 0x21, 0x00


	//----- nvinfo : EIATTR_KPARAM_INFO
	.align		4
.L_21:
        /*006c*/ 	.byte	0x04, 0x17
        /*006e*/ 	.short	(.L_23 - .L_22)
.L_22:
        /*0070*/ 	.word	0x00000000
        /*0074*/ 	.short	0x0000
        /*0076*/ 	.short	0x0000
        /*0078*/ 	.byte	0x00, 0xf4, 0x21, 0x00


	//----- nvinfo : EIATTR_MAXREG_COUNT
	.align		4
.L_23:
        /*007c*/ 	.byte	0x03, 0x1b
        /*007e*/ 	.short	0x00ff


	//----- nvinfo : EIATTR_EXIT_INSTR_OFFSETS
	.align		4
        /*0080*/ 	.byte	0x04, 0x1c
        /*0082*/ 	.short	(.L_25 - .L_24)


	//   ....[0]....
.L_24:
        /*0084*/ 	.word	0x00000800


	//   ....[1]....
        /*0088*/ 	.word	0x00000820


	//----- nvinfo : EIATTR_REQNTID
	.align		4
.L_25:
        /*008c*/ 	.byte	0x04, 0x10
        /*008e*/ 	.short	(.L_27 - .L_26)
.L_26:
        /*0090*/ 	.word	0x00000080
        /*0094*/ 	.word	0x00000001
        /*0098*/ 	.word	0x00000001
.L_27:


//--------------------- .nv.callgraph             --------------------------
	.section	.nv.callgraph,"",@"SHT_CUDA_CALLGRAPH"
	.align	4
	.sectionentsize	8
	.align		4
        /*0000*/ 	.word	0x00000000
	.align		4
        /*0004*/ 	.word	0xffffffff
	.align		4
        /*0008*/ 	.word	0x00000000
	.align		4
        /*000c*/ 	.word	0xfffffffe
	.align		4
        /*0010*/ 	.word	0x00000000
	.align		4
        /*0014*/ 	.word	0xfffffffd
	.align		4
        /*0018*/ 	.word	0x00000000
	.align		4
        /*001c*/ 	.word	0xfffffffc


//--------------------- .nv.rel.action            --------------------------
	.section	.nv.rel.action,"",@"SHT_CUDA_RELOCINFO"
	.align	8
	.sectionentsize	8
        /*0000*/ 	.byte	0x73, 0x00, 0x00, 0x00, 0x00, 0x00, 0x00, 0x00, 0x00, 0x00, 0x00, 0x11, 0x25, 0x00, 0x05, 0x36


//--------------------- .nv.constant0.triton_poi_fused_clone_6 --------------------------
	.section	.nv.constant0.triton_poi_fused_clone_6,"a",@progbits
	.sectionflags	@""
	.align	4
.nv.constant0.triton_poi_fused_clone_6:
	.zero		392


//--------------------- .text.triton_poi_fused_clone_6 --------------------------
	.section	.text.triton_poi_fused_clone_6,"ax",@progbits
	.sectioninfo	@"SHI_REGISTERS=38"
	.align	128
        .global         triton_poi_fused_clone_6
        .type           triton_poi_fused_clone_6,@function
        .size           triton_poi_fused_clone_6,(.L_x_1 - triton_poi_fused_clone_6)
        .other          triton_poi_fused_clone_6,@"STO_CUDA_ENTRY STV_DEFAULT"
triton_poi_fused_clone_6:
.text.triton_poi_fused_clone_6:
[----:B------:R-:W-:Y:S02]  /*0000*/  IMAD.MOV.U32 R1, RZ, RZ, c[0x0][0x28] ;  /* 0x00000a00ff017624 */ /* 0x000fe400078e00ff */
[----:B------:R-:W0:Y:S01]  /*0010*/  S2R R5, SR_CTAID.X ;  /* 0x0000000000057919 */ /* 0x000e220000002500 */
[----:B------:R-:W1:Y:S01]  /*0020*/  S2UR UR4, SR_CTAID.Y ;  /* 0x00000000000479c3 */ /* 0x000e620000002600 */
[----:B------:R-:W-:Y:S02]  /*0030*/  MOV R22, 0x4 ;  /* 0x0000000400167802 */ /* 0x000fe40000000f00 */
[----:B------:R-:W2:Y:S01]  /*0040*/  S2R R6, SR_TID.X ;  /* 0x0000000000067919 */ /* 0x000ea20000002100 */
[----:B0-----:R-:W-:Y:S01]  /*0050*/  SHF.R.S32.HI R9, RZ, 0x18, R5 ;  /* 0x00000018ff097819 */ /* 0x001fe20000011405 */
[----:B------:R-:W-:Y:S01]  /*0060*/  IMAD.SHL.U32 R5, R5, 0x80, RZ ;  /* 0x0000008005057824 */ /* 0x000fe200078e00ff */
[----:B-1----:R-:W-:Y:S02]  /*0070*/  USHF.L.U32 UR4, UR4, 0x3, URZ ;  /* 0x0000000304047899 */ /* 0x002fe4000800063f */
[----:B------:R-:W-:Y:S02]  /*0080*/  SGXT R9, R9, 0x1 ;  /* 0x000000010909781a */ /* 0x000fe40000000200 */
[----:B------:R-:W-:-:S02]  /*0090*/  IADD3 R2, R5, 0x1, RZ ;  /* 0x0000000105027810 */ /* 0x000fc40007ffe0ff */
[----:B------:R-:W-:Y:S02]  /*00a0*/  IADD3 R3, R5, 0x3, RZ ;  /* 0x0000000305037810 */ /* 0x000fe40007ffe0ff */
[C---:B------:R-:W-:Y:S02]  /*00b0*/  LEA.HI R0, R9.reuse, R2, RZ, 0x2 ;  /* 0x0000000209007211 */ /* 0x040fe400078f10ff */
[----:B------:R-:W-:Y:S02]  /*00c0*/  LEA.HI R4, R9, R3, RZ, 0x2 ;  /* 0x0000000309047211 */ /* 0x000fe400078f10ff */
[----:B------:R-:W-:Y:S02]  /*00d0*/  LOP3.LUT R7, R0, 0xffffff84, RZ, 0xc0, !PT ;  /* 0xffffff8400077812 */ /* 0x000fe400078ec0ff */
[----:B--2---:R-:W-:Y:S02]  /*00e0*/  SHF.L.U32 R0, R6, 0x3, RZ ;  /* 0x0000000306007819 */ /* 0x004fe400000006ff */
[----:B------:R-:W-:Y:S01]  /*00f0*/  SHF.R.U32.HI R8, RZ, 0x4, R6 ;  /* 0x00000004ff087819 */ /* 0x000fe20000011606 */
[----:B------:R-:W-:Y:S01]  /*0100*/  IMAD.IADD R2, R2, 0x1, -R7 ;  /* 0x0000000102027824 */ /* 0x000fe200078e0a07 */
[----:B------:R-:W-:-:S02]  /*0110*/  LOP3.LUT R0, R5, 0x78, R0, 0xf8, !PT ;  /* 0x0000007805007812 */ /* 0x000fc400078ef800 */
[----:B------:R-:W-:Y:S02]  /*0120*/  LOP3.LUT R4, R4, 0xffffff84, RZ, 0xc0, !PT ;  /* 0xffffff8404047812 */ /* 0x000fe400078ec0ff */
[----:B------:R-:W-:Y:S02]  /*0130*/  SGXT.U32 R7, R8, 0x3 ;  /* 0x000000030807781a */ /* 0x000fe40000000000 */
[----:B------:R-:W-:Y:S01]  /*0140*/  LEA.HI.SX32 R6, R0, 0x1, 0x1e ;  /* 0x0000000100067811 */ /* 0x000fe200078ff2ff */
[----:B------:R-:W-:Y:S01]  /*0150*/  IMAD.IADD R3, R3, 0x1, -R4 ;  /* 0x0000000103037824 */ /* 0x000fe200078e0a04 */
[----:B------:R-:W-:Y:S01]  /*0160*/  LOP3.LUT R7, R7, UR4, RZ, 0xfc, !PT ;  /* 0x0000000407077c12 */ /* 0x000fe2000f8efcff */
[----:B------:R-:W-:Y:S01]  /*0170*/  ULDC.64 UR4, c[0x0][0x118] ;  /* 0x0000460000047ab9 */ /* 0x000fe20000000a00 */
[----:B------:R-:W-:Y:S01]  /*0180*/  LEA.HI R10, R9, R0, RZ, 0x8 ;  /* 0x00000000090a7211 */ /* 0x000fe200078f40ff */
[----:B------:R-:W-:Y:S01]  /*0190*/  IMAD R29, R3, 0x3, RZ ;  /* 0x00000003031d7824 */ /* 0x000fe200078e02ff */
[----:B------:R-:W-:Y:S01]  /*01a0*/  IADD3 R5, R5, 0x2, RZ ;  /* 0x0000000205057810 */ /* 0x000fe20007ffe0ff */
[----:B------:R-:W-:Y:S01]  /*01b0*/  IMAD.HI R11, R7, 0x55555556, RZ ;  /* 0x55555556070b7827 */ /* 0x000fe200078e02ff */
[----:B------:R-:W-:-:S02]  /*01c0*/  SHF.R.S32.HI R4, RZ, 0x2, R0 ;  /* 0x00000002ff047819 */ /* 0x000fc40000011400 */
[C---:B------:R-:W-:Y:S02]  /*01d0*/  LEA.HI R8, R9.reuse, R6, RZ, 0x6 ;  /* 0x0000000609087211 */ /* 0x040fe400078f30ff */
[----:B------:R-:W-:Y:S02]  /*01e0*/  SHF.R.S32.HI R10, RZ, 0x8, R10 ;  /* 0x00000008ff0a7819 */ /* 0x000fe4000001140a */
[C---:B------:R-:W-:Y:S02]  /*01f0*/  LEA.HI R12, R9.reuse, R0, RZ, 0xa ;  /* 0x00000000090c7211 */ /* 0x040fe400078f50ff */
[C---:B------:R-:W-:Y:S02]  /*0200*/  LEA.HI R16, R9.reuse, R5, RZ, 0x2 ;  /* 0x0000000509107211 */ /* 0x040fe400078f10ff */
[----:B------:R-:W-:Y:S02]  /*0210*/  LEA.HI R14, R9, R4, RZ, 0x6 ;  /* 0x00000004090e7211 */ /* 0x000fe400078f30ff */
[----:B------:R-:W-:-:S02]  /*0220*/  LOP3.LUT R9, R8, 0xfffffc0, RZ, 0xc0, !PT ;  /* 0x0fffffc008097812 */ /* 0x000fc400078ec0ff */
[----:B------:R-:W-:Y:S02]  /*0230*/  LEA.HI R8, R10, R10, RZ, 0x2 ;  /* 0x0000000a0a087211 */ /* 0x000fe400078f10ff */
[----:B------:R-:W-:Y:S01]  /*0240*/  SHF.R.U32.HI R13, RZ, 0xa, R12 ;  /* 0x0000000aff0d7819 */ /* 0x000fe2000001160c */
[----:B------:R-:W-:Y:S01]  /*0250*/  IMAD.IADD R9, R6, 0x1, -R9 ;  /* 0x0000000106097824 */ /* 0x000fe200078e0a09 */
[----:B------:R-:W-:Y:S01]  /*0260*/  LEA.HI R12, R11, R11, RZ, 0x1 ;  /* 0x0000000b0b0c7211 */ /* 0x000fe200078f08ff */
[----:B------:R-:W-:Y:S01]  /*0270*/  IMAD.MOV.U32 R6, RZ, RZ, 0x2 ;  /* 0x00000002ff067424 */ /* 0x000fe200078e00ff */
[----:B------:R-:W-:Y:S02]  /*0280*/  LOP3.LUT R11, R8, 0x3ffffffc, RZ, 0xc0, !PT ;  /* 0x3ffffffc080b7812 */ /* 0x000fe400078ec0ff */
[----:B------:R-:W-:Y:S02]  /*0290*/  LOP3.LUT R15, R14, 0xfffffc0, RZ, 0xc0, !PT ;  /* 0x0fffffc00e0f7812 */ /* 0x000fe400078ec0ff */
[C---:B------:R-:W-:Y:S01]  /*02a0*/  LEA R13, R12.reuse, R13, 0x6 ;  /* 0x0000000d0c0d7211 */ /* 0x040fe200078e30ff */
[----:B------:R-:W-:Y:S01]  /*02b0*/  IMAD R12, R12, -0x3, R7 ;  /* 0xfffffffd0c0c7824 */ /* 0x000fe200078e0207 */
[----:B------:R-:W-:Y:S01]  /*02c0*/  LOP3.LUT R16, R16, 0xffffff84, RZ, 0xc0, !PT ;  /* 0xffffff8410107812 */ /* 0x000fe200078ec0ff */
[----:B------:R-:W-:Y:S01]  /*02d0*/  IMAD.IADD R15, R4, 0x1, -R15 ;  /* 0x00000001040f7824 */ /* 0x000fe200078e0a0f */
[----:B------:R-:W-:Y:S01]  /*02e0*/  IADD3 R11, R10, -R11, RZ ;  /* 0x8000000b0a0b7210 */ /* 0x000fe20007ffe0ff */
[----:B------:R-:W-:Y:S01]  /*02f0*/  IMAD R28, R13, 0xc00, RZ ;  /* 0x00000c000d1c7824 */ /* 0x000fe200078e02ff */
[----:B------:R-:W-:Y:S01]  /*0300*/  ISETP.GE.AND P0, PT, R7, 0x6, PT ;  /* 0x000000060700780c */ /* 0x000fe20003f06270 */
[----:B------:R-:W-:Y:S01]  /*0310*/  IMAD.IADD R16, R5, 0x1, -R16 ;  /* 0x0000000105107824 */ /* 0x000fe200078e0a10 */
[----:B------:R-:W-:Y:S01]  /*0320*/  PRMT R10, RZ, 0x7610, R10 ;  /* 0x00007610ff0a7816 */ /* 0x000fe2000000000a */
[----:B------:R-:W-:Y:S01]  /*0330*/  IMAD R27, R11, 0xc, R12 ;  /* 0x0000000c0b1b7824 */ /* 0x000fe200078e020c */
[----:B------:R-:W-:Y:S01]  /*0340*/  PRMT R8, RZ, 0x7610, R8 ;  /* 0x00007610ff087816 */ /* 0x000fe20000000008 */
[----:B------:R-:W-:Y:S01]  /*0350*/  IMAD R5, R2, 0x3, RZ ;  /* 0x0000000302057824 */ /* 0x000fe200078e02ff */
[----:B------:R-:W-:Y:S01]  /*0360*/  CS2R R12, SRZ ;  /* 0x00000000000c7805 */ /* 0x000fe2000001ff00 */
[--C-:B------:R-:W-:Y:S01]  /*0370*/  IMAD R26, R15, 0x30, R28.reuse ;  /* 0x000000300f1a7824 */ /* 0x100fe200078e021c */
[----:B------:R-:W-:Y:S01]  /*0380*/  PRMT R11, RZ, 0x7610, R11 ;  /* 0x00007610ff0b7816 */ /* 0x000fe2000000000b */
[----:B------:R-:W-:Y:S01]  /*0390*/  IMAD R28, R9, 0x30, R28 ;  /* 0x00000030091c7824 */ /* 0x000fe200078e021c */
[----:B------:R-:W-:Y:S01]  /*03a0*/  PRMT R9, RZ, 0x7610, R9 ;  /* 0x00007610ff097816 */ /* 0x000fe20000000009 */
[----:B------:R-:W-:-:S02]  /*03b0*/  IMAD.IADD R3, R5, 0x1, R27 ;  /* 0x0000000105037824 */ /* 0x000fc400078e021b */
[C---:B------:R-:W-:Y:S01]  /*03c0*/  IMAD.WIDE R24, R27.reuse, R22, c[0x0][0x168] ;  /* 0x00005a001b187625 */ /* 0x040fe200078e0216 */
[-C--:B------:R-:W-:Y:S02]  /*03d0*/  IADD3 R17, R27, R28.reuse, RZ ;  /* 0x0000001c1b117210 */ /* 0x080fe40007ffe0ff */
[----:B------:R-:W-:Y:S01]  /*03e0*/  IADD3 R21, R3, R28, RZ ;  /* 0x0000001c03157210 */ /* 0x000fe20007ffe0ff */
[--C-:B------:R-:W-:Y:S01]  /*03f0*/  IMAD.IADD R15, R27, 0x1, R26.reuse ;  /* 0x000000011b0f7824 */ /* 0x100fe200078e021a */
[----:B------:R0:W2:Y:S01]  /*0400*/  @!P0 LDG.E.EL R12, [R24.64] ;  /* 0x00000004180c8981 */ /* 0x0000a2000c2e1900 */
[--C-:B------:R-:W-:Y:S02]  /*0410*/  IMAD R23, R16, 0x3, R27.reuse ;  /* 0x0000000310177824 */ /* 0x100fe400078e021b */
[----:B------:R-:W-:Y:S01]  /*0420*/  IMAD.IADD R27, R29, 0x1, R27 ;  /* 0x000000011d1b7824 */ /* 0x000fe200078e021b */
[----:B------:R0:W3:Y:S01]  /*0430*/  @!P0 LDG.E.EL R13, [R24.64] ;  /* 0x00000004180d8981 */ /* 0x0000e2000c2e1900 */
[----:B------:R-:W-:-:S02]  /*0440*/  IMAD.IADD R19, R3, 0x1, R26 ;  /* 0x0000000103137824 */ /* 0x000fc400078e021a */
[----:B------:R-:W-:Y:S01]  /*0450*/  IMAD.WIDE R14, R15, R6, c[0x0][0x160] ;  /* 0x000058000f0e7625 */ /* 0x000fe200078e0206 */
[----:B------:R-:W-:-:S03]  /*0460*/  IADD3 R35, R27, R28, RZ ;  /* 0x0000001c1b237210 */ /* 0x000fc60007ffe0ff */
[--C-:B------:R-:W-:Y:S01]  /*0470*/  IMAD.WIDE R2, R5, 0x4, R24.reuse ;  /* 0x0000000405027825 */ /* 0x100fe200078e0218 */
[----:B------:R1:W4:Y:S03]  /*0480*/  @!P0 LDG.E.EL.U16 R10, [R14.64] ;  /* 0x000000040e0a8981 */ /* 0x000326000c2e1500 */
[----:B------:R-:W-:Y:S01]  /*0490*/  IMAD.WIDE R4, R29, 0x4, R24 ;  /* 0x000000041d047825 */ /* 0x000fe200078e0218 */
[----:B0-----:R-:W-:-:S03]  /*04a0*/  PRMT R24, RZ, 0x7610, R24 ;  /* 0x00007610ff187816 */ /* 0x001fc60000000018 */
[----:B------:R-:W-:-:S04]  /*04b0*/  IMAD.WIDE R16, R17, R6, c[0x0][0x160] ;  /* 0x0000580011107625 */ /* 0x000fc800078e0206 */
[-C--:B------:R-:W-:Y:S01]  /*04c0*/  IMAD.WIDE R18, R19, R6.reuse, c[0x0][0x160] ;  /* 0x0000580013127625 */ /* 0x080fe200078e0206 */
[----:B------:R0:W5:Y:S03]  /*04d0*/  @!P0 LDG.E.EL.U16 R11, [R16.64] ;  /* 0x00000004100b8981 */ /* 0x000166000c2e1500 */
[----:B------:R-:W-:Y:S01]  /*04e0*/  IMAD.IADD R29, R23, 0x1, R26 ;  /* 0x00000001171d7824 */ /* 0x000fe200078e021a */
[----:B------:R0:W2:Y:S01]  /*04f0*/  @!P0 LDG.E.EL.U16 R8, [R18.64] ;  /* 0x0000000412088981 */ /* 0x0000a2000c2e1500 */
[----:B------:R-:W-:Y:S01]  /*0500*/  IMAD.WIDE R20, R21, R6, c[0x0][0x160] ;  /* 0x0000580015147625 */ /* 0x000fe200078e0206 */
[----:B------:R-:W-:-:S03]  /*0510*/  PRMT R25, RZ, 0x7610, R25 ;  /* 0x00007610ff197816 */ /* 0x000fc60000000019 */
[----:B------:R-:W-:Y:S01]  /*0520*/  IMAD.IADD R33, R23, 0x1, R28 ;  /* 0x0000000117217824 */ /* 0x000fe200078e021c */
[----:B------:R0:W3:Y:S01]  /*0530*/  @!P0 LDG.E.EL.U16 R9, [R20.64] ;  /* 0x0000000414098981 */ /* 0x0000e2000c2e1500 */
[--C-:B------:R-:W-:Y:S01]  /*0540*/  IMAD.IADD R31, R27, 0x1, R26.reuse ;  /* 0x000000011b1f7824 */ /* 0x100fe200078e021a */
[----:B------:R-:W-:Y:S01]  /*0550*/  PRMT R26, RZ, 0x7610, R26 ;  /* 0x00007610ff1a7816 */ /* 0x000fe2000000001a */
[----:B-1----:R-:W-:Y:S01]  /*0560*/  IMAD.WIDE R14, R29, R6, c[0x0][0x160] ;  /* 0x000058001d0e7625 */ /* 0x002fe200078e0206 */
[----:B------:R-:W-:-:S03]  /*0570*/  PRMT R27, RZ, 0x7610, R27 ;  /* 0x00007610ff1b7816 */ /* 0x000fc6000000001b */
[-C--:B0-----:R-:W-:Y:S01]  /*0580*/  IMAD.WIDE R16, R33, R6.reuse, c[0x0][0x160] ;  /* 0x0000580021107625 */ /* 0x081fe200078e0206 */
[----:B------:R0:W3:Y:S03]  /*0590*/  @!P0 LDG.E.EL.U16 R24, [R14.64] ;  /* 0x000000040e188981 */ /* 0x0000e6000c2e1500 */
[-C--:B------:R-:W-:Y:S01]  /*05a0*/  IMAD.WIDE R18, R35, R6.reuse, c[0x0][0x160] ;  /* 0x0000580023127625 */ /* 0x080fe200078e0206 */
[----:B------:R-:W-:Y:S01]  /*05b0*/  CS2R R28, SRZ ;  /* 0x00000000001c7805 */ /* 0x000fe2000001ff00 */
[----:B------:R-:W3:Y:S02]  /*05c0*/  @!P0 LDG.E.EL.U16 R25, [R16.64] ;  /* 0x0000000410198981 */ /* 0x000ee4000c2e1500 */
[----:B------:R-:W-:Y:S02]  /*05d0*/  IMAD.WIDE R20, R31, R6, c[0x0][0x160] ;  /* 0x000058001f147625 */ /* 0x000fe400078e0206 */
[----:B------:R-:W-:Y:S01]  /*05e0*/  CS2R R30, SRZ ;  /* 0x00000000001e7805 */ /* 0x000fe2000001ff00 */
[----:B0-----:R-:W-:Y:S01]  /*05f0*/  MOV R14, RZ ;  /* 0x000000ff000e7202 */ /* 0x001fe20000000f00 */
[----:B------:R-:W-:Y:S01]  /*0600*/  IMAD.MOV.U32 R32, RZ, RZ, RZ ;  /* 0x000000ffff207224 */ /* 0x000fe200078e00ff */
[----:B------:R-:W3:Y:S01]  /*0610*/  @!P0 LDG.E.EL.U16 R26, [R18.64] ;  /* 0x00000004121a8981 */ /* 0x000ee2000c2e1500 */
[----:B------:R-:W-:-:S03]  /*0620*/  IMAD.WIDE R22, R23, R22, c[0x0][0x168] ;  /* 0x00005a0017167625 */ /* 0x000fc600078e0216 */
[----:B------:R-:W3:Y:S04]  /*0630*/  @!P0 LDG.E.EL.U16 R27, [R20.64] ;  /* 0x00000004141b8981 */ /* 0x000ee8000c2e1500 */
[----:B------:R0:W3:Y:S04]  /*0640*/  @!P0 LDG.E.EL R28, [R2.64] ;  /* 0x00000004021c8981 */ /* 0x0000e8000c2e1900 */
[----:B------:R0:W3:Y:S04]  /*0650*/  @!P0 LDG.E.EL R32, [R2.64] ;  /* 0x0000000402208981 */ /* 0x0000e8000c2e1900 */
[----:B------:R-:W3:Y:S04]  /*0660*/  @!P0 LDG.E.EL R29, [R4.64] ;  /* 0x00000004041d8981 */ /* 0x000ee8000c2e1900 */
[----:B------:R-:W3:Y:S04]  /*0670*/  @!P0 LDG.E.EL R30, [R22.64] ;  /* 0x00000004161e8981 */ /* 0x000ee8000c2e1900 */
[----:B------:R-:W3:Y:S04]  /*0680*/  @!P0 LDG.E.EL R31, [R22.64] ;  /* 0x00000004161f8981 */ /* 0x000ee8000c2e1900 */
[----:B------:R-:W3:Y:S01]  /*0690*/  @!P0 LDG.E.EL R14, [R4.64] ;  /* 0x00000004040e8981 */ /* 0x000ee2000c2e1900 */
[----:B------:R-:W-:-:S05]  /*06a0*/  LEA R7, R7, R0, 0x10 ;  /* 0x0000000007077211 */ /* 0x000fca00078e80ff */
[----:B------:R-:W-:-:S04]  /*06b0*/  IMAD.WIDE R6, R7, R6, c[0x0][0x170] ;  /* 0x00005c0007067625 */ /* 0x000fc800078e0206 */
[----:B----4-:R-:W-:Y:S02]  /*06c0*/  IMAD.U32 R15, R10, 0x10000, RZ ;  /* 0x000100000a0f7824 */ /* 0x010fe400078e00ff */
[----:B-----5:R-:W-:Y:S01]  /*06d0*/  IMAD.U32 R10, R11, 0x10000, RZ ;  /* 0x000100000b0a7824 */ /* 0x020fe200078e00ff */
[----:B--2---:R-:W-:Y:S01]  /*06e0*/  SHF.L.U32 R11, R8, 0x10, RZ ;  /* 0x00000010080b7819 */ /* 0x004fe200000006ff */
[----:B------:R-:W-:Y:S02]  /*06f0*/  FADD R8, R15, R12 ;  /* 0x0000000c0f087221 */ /* 0x000fe40000000000 */
[----:B---3--:R-:W-:Y:S01]  /*0700*/  FADD R10, R10, R13 ;  /* 0x0000000d0a0a7221 */ /* 0x008fe20000000000 */
[----:B------:R-:W-:Y:S02]  /*0710*/  IMAD.U32 R9, R9, 0x10000, RZ ;  /* 0x0001000009097824 */ /* 0x000fe400078e00ff */
[----:B0-----:R-:W-:Y:S01]  /*0720*/  IMAD.U32 R3, R24, 0x10000, RZ ;  /* 0x0001000018037824 */ /* 0x001fe200078e00ff */
[----:B------:R-:W-:-:S02]  /*0730*/  SHF.L.U32 R2, R25, 0x10, RZ ;  /* 0x0000001019027819 */ /* 0x000fc400000006ff */
[----:B------:R-:W-:Y:S01]  /*0740*/  SHF.L.U32 R26, R26, 0x10, RZ ;  /* 0x000000101a1a7819 */ /* 0x000fe200000006ff */
[----:B------:R-:W-:Y:S01]  /*0750*/  IMAD.U32 R27, R27, 0x10000, RZ ;  /* 0x000100001b1b7824 */ /* 0x000fe200078e00ff */
[----:B------:R-:W-:Y:S01]  /*0760*/  FADD R11, R11, R28 ;  /* 0x0000001c0b0b7221 */ /* 0x000fe20000000000 */
[----:B------:R-:W-:Y:S02]  /*0770*/  FADD R9, R9, R32 ;  /* 0x0000002009097221 */ /* 0x000fe40000000000 */
[----:B------:R-:W-:Y:S01]  /*0780*/  FADD R29, R26, R29 ;  /* 0x0000001d1a1d7221 */ /* 0x000fe20000000000 */
[----:B------:R-:W-:Y:S01]  /*0790*/  FADD R3, R3, R30 ;  /* 0x0000001e03037221 */ /* 0x000fe20000000000 */
[----:B------:R-:W-:Y:S01]  /*07a0*/  FADD R2, R2, R31 ;  /* 0x0000001f02027221 */ /* 0x000fe20000000000 */
[----:B------:R-:W-:Y:S01]  /*07b0*/  FADD R14, R27, R14 ;  /* 0x0000000e1b0e7221 */ /* 0x000fe20000000000 */
[----:B------:R-:W-:Y:S02]  /*07c0*/  F2FP.BF16.PACK_AB R8, R11, R8 ;  /* 0x000000080b08723e */ /* 0x000fe400000010ff */
[----:B------:R-:W-:-:S02]  /*07d0*/  F2FP.BF16.PACK_AB R10, R9, R10 ;  /* 0x0000000a090a723e */ /* 0x000fc400000010ff */
[----:B------:R-:W-:Y:S02]  /*07e0*/  F2FP.BF16.PACK_AB R11, R29, R2 ;  /* 0x000000021d0b723e */ /* 0x000fe400000010ff */
[----:B------:R-:W-:Y:S01]  /*07f0*/  F2FP.BF16.PACK_AB R9, R14, R3 ;  /* 0x000000030e09723e */ /* 0x000fe200000010ff */
[----:B------:R-:W-:Y:S06]  /*0800*/  @P0 EXIT ;  /* 0x000000000000094d */ /* 0x000fec0003800000 */
[----:B------:R-:W-:Y:S01]  /*0810*/  STG.E.128 [R6.64], R8 ;  /* 0x0000000806007986 */ /* 0x000fe2000c101d04 */
[----:B------:R-:W-:Y:S05]  /*0820*/  EXIT ;  /* 0x000000000000794d */ /* 0x000fea0003800000 */
.L_x_0:
[----:B------:R-:W-:-:S00]  /*0830*/  BRA `(.L_x_0) ;  /* 0xfffffff000007947 */ /* 0x000fc0000383ffff */
[----:B------:R-:W-:-:S00]  /*0840*/  NOP ;  /* 0x0000000000007918 */ /* 0x000fc00000000000 */
        /* <DEDUP_REMOVED lines=11> */
.L_x_1:
